	.headerflags	@"EF_CUDA_TEXMODE_UNIFIED EF_CUDA_64BIT_ADDRESS EF_CUDA_ACCELERATORS EF_CUDA_SM90 EF_CUDA_VIRTUAL_SM(EF_CUDA_SM90)"
	.elftype	@"ET_EXEC"


//--------------------- .nv.info                  --------------------------
	.section	.nv.info,"",@"SHT_CUDA_INFO"
	.align	4


	//----- nvinfo : EIATTR_REGCOUNT
	.align		4
        /*0000*/ 	.byte	0x04, 0x2f
        /*0002*/ 	.short	(.L_1 - .L_0)
	.align		4
.L_0:
        /*0004*/ 	.word	index@(triton_poi_fused_convolution_26)
        /*0008*/ 	.word	0x0000000c


	//----- nvinfo : EIATTR_MIN_STACK_SIZE
	.align		4
.L_1:
        /*000c*/ 	.byte	0x04, 0x12
        /*000e*/ 	.short	(.L_3 - .L_2)
	.align		4
.L_2:
        /*0010*/ 	.word	index@(triton_poi_fused_convolution_26)
        /*0014*/ 	.word	0x00000000


	//----- nvinfo : EIATTR_FRAME_SIZE
	.align		4
.L_3:
        /*0018*/ 	.byte	0x04, 0x11
        /*001a*/ 	.short	(.L_5 - .L_4)
	.align		4
.L_4:
        /*001c*/ 	.word	index@(triton_poi_fused_convolution_26)
        /*0020*/ 	.word	0x00000000


	//----- nvinfo : EIATTR_MIN_STACK_SIZE
	.align		4
.L_5:
        /*0024*/ 	.byte	0x04, 0x12
        /*0026*/ 	.short	(.L_7 - .L_6)
	.align		4
.L_6:
        /*0028*/ 	.word	index@(triton_poi_fused_convolution_26)
        /*002c*/ 	.word	0x00000000
.L_7:


//--------------------- .nv.info.triton_poi_fused_convolution_26 --------------------------
	.section	.nv.info.triton_poi_fused_convolution_26,"",@"SHT_CUDA_INFO"
	.sectionflags	@""
	.align	4


	//----- nvinfo : EIATTR_CUDA_API_VERSION
	.align		4
        /*0000*/ 	.byte	0x04, 0x37
        /*0002*/ 	.short	(.L_9 - .L_8)
.L_8:
        /*0004*/ 	.word	0x0000007c


	//----- nvinfo : EIATTR_KPARAM_INFO
	.align		4
.L_9:
        /*0008*/ 	.byte	0x04, 0x17
        /*000a*/ 	.short	(.L_11 - .L_10)
.L_10:
        /*000c*/ 	.word	0x00000000
        /*0010*/ 	.short	0x0002
        /*0012*/ 	.short	0x0010
        /*0014*/ 	.byte	0x00, 0xf0, 0x11, 0x00


	//----- nvinfo : EIATTR_KPARAM_INFO
	.align		4
.L_11:
        /*0018*/ 	.byte	0x04, 0x17
        /*001a*/ 	.short	(.L_13 - .L_12)
.L_12:
        /*001c*/ 	.word	0x00000000
        /*0020*/ 	.short	0x0001
        /*0022*/ 	.short	0x0008
        /*0024*/ 	.byte	0x00, 0xf4, 0x21, 0x00


	//----- nvinfo : EIATTR_KPARAM_INFO
	.align		4
.L_13:
        /*0028*/ 	.byte	0x04, 0x17
        /*002a*/ 	.short	(.L_15 - .L_14)
.L_14:
        /*002c*/ 	.word	0x00000000
        /*0030*/ 	.short	0x0000
        /*0032*/ 	.short	0x0000
        /*0034*/ 	.byte	0x00, 0xf4, 0x21, 0x00


	//----- nvinfo : EIATTR_SPARSE_MMA_MASK
	.align		4
.L_15:
        /*0038*/ 	.byte	0x03, 0x50
        /*003a*/ 	.short	0x0000


	//----- nvinfo : EIATTR_MAXREG_COUNT
	.align		4
        /*003c*/ 	.byte	0x03, 0x1b
        /*003e*/ 	.short	0x00ff


	//----- nvinfo : EIATTR_EXIT_INSTR_OFFSETS
	.align		4
        /*0040*/ 	.byte	0x04, 0x1c
        /*0042*/ 	.short	(.L_17 - .L_16)


	//   ....[0]....
.L_16:
        /*0044*/ 	.word	0x00000170


	//   ....[1]....
        /*0048*/ 	.word	0x00000190


	//----- nvinfo : EIATTR_REQNTID
	.align		4
.L_17:
        /*004c*/ 	.byte	0x04, 0x10
        /*004e*/ 	.short	(.L_19 - .L_18)
.L_18:
        /*0050*/ 	.word	0x00000100
        /*0054*/ 	.word	0x00000001
        /*0058*/ 	.word	0x00000001


	//----- nvinfo : EIATTR_CBANK_PARAM_SIZE
	.align		4
.L_19:
        /*005c*/ 	.byte	0x03, 0x19
        /*005e*/ 	.short	0x0014


	//----- nvinfo : EIATTR_PARAM_CBANK
	.align		4
        /*0060*/ 	.byte	0x04, 0x0a
        /*0062*/ 	.short	(.L_21 - .L_20)
	.align		4
.L_20:
        /*0064*/ 	.word	index@(.nv.constant0.triton_poi_fused_convolution_26)
        /*0068*/ 	.short	0x0210
        /*006a*/ 	.short	0x0014


	//----- nvinfo : EIATTR_SW_WAR
	.align		4
.L_21:
        /*006c*/ 	.byte	0x04, 0x36
        /*006e*/ 	.short	(.L_23 - .L_22)
.L_22:
        /*0070*/ 	.word	0x00000008
.L_23:


//--------------------- .nv.callgraph             --------------------------
	.section	.nv.callgraph,"",@"SHT_CUDA_CALLGRAPH"
	.align	4
	.sectionentsize	8
	.align		4
        /*0000*/ 	.word	0x00000000
	.align		4
        /*0004*/ 	.word	0xffffffff
	.align		4
        /*0008*/ 	.word	0x00000000
	.align		4
        /*000c*/ 	.word	0xfffffffe
	.align		4
        /*0010*/ 	.word	0x00000000
	.align		4
        /*0014*/ 	.word	0xfffffffd
	.align		4
        /*0018*/ 	.word	0x00000000
	.align		4
        /*001c*/ 	.word	0xfffffffc


//--------------------- .text.triton_poi_fused_convolution_26 --------------------------
	.section	.text.triton_poi_fused_convolution_26,"ax",@progbits
	.align	128
        .global         triton_poi_fused_convolution_26
        .type           triton_poi_fused_convolution_26,@function
        .size           triton_poi_fused_convolution_26,(.L_x_1 - triton_poi_fused_convolution_26)
        .other          triton_poi_fused_convolution_26,@"STO_CUDA_ENTRY STV_DEFAULT"
triton_poi_fused_convolution_26:
.text.triton_poi_fused_convolution_26:
[----:B------:R-:W0:Y:S02]  /*0000*/  LDC R1, c[0x0][0x28] ;  /* 0x00000a00ff017b82 */ /* 0x000e240000000800 */
[----:B------:R-:W1:Y:S01]  /*0010*/  S2R R0, SR_TID.X ;  /* 0x0000000000007919 */ /* 0x000e620000002100 */
[----:B------:R-:W2:Y:S01]  /*0020*/  LDC.64 R2, c[0x0][0x210] ;  /* 0x00008400ff027b82 */ /* 0x000ea20000000a00 */
[----:B------:R-:W-:Y:S01]  /*0030*/  ULDC.64 UR4, c[0x0][0x208] ;  /* 0x0000820000047ab9 */ /* 0x000fe20000000a00 */
[----:B------:R-:W3:Y:S06]  /*0040*/  S2R R7, SR_CTAID.X ;  /* 0x0000000000077919 */ /* 0x000eec0000002500 */
[----:B------:R-:W4:Y:S01]  /*0050*/  LDC.64 R4, c[0x0][0x218] ;  /* 0x00008600ff047b82 */ /* 0x000f220000000a00 */
[----:B-1----:R-:W-:Y:S01]  /*0060*/  IMAD.SHL.U32 R0, R0, 0x2, RZ ;  /* 0x0000000200007824 */ /* 0x002fe200078e00ff */
[----:B---3--:R-:W-:-:S04]  /*0070*/  SHF.R.S32.HI R6, RZ, 0x16, R7 ;  /* 0x00000016ff067819 */ /* 0x008fc80000011407 */
[----:B------:R-:W-:-:S05]  /*0080*/  LOP3.LUT R0, R0, 0x1fe, RZ, 0xc0, !PT ;  /* 0x000001fe00007812 */ /* 0x000fca00078ec0ff */
[----:B------:R-:W-:Y:S01]  /*0090*/  IMAD R7, R7, 0x200, R0 ;  /* 0x0000020007077824 */ /* 0x000fe200078e0200 */
[----:B------:R-:W-:-:S03]  /*00a0*/  SGXT R0, R6, 0x1 ;  /* 0x000000010600781a */ /* 0x000fc60000000200 */
[C---:B--2---:R-:W-:Y:S01]  /*00b0*/  IMAD.WIDE R2, R7.reuse, 0x4, R2 ;  /* 0x0000000407027825 */ /* 0x044fe200078e0202 */
[----:B------:R-:W-:Y:S02]  /*00c0*/  LEA.HI R0, R0, R7, RZ, 0x2 ;  /* 0x0000000700007211 */ /* 0x000fe400078f10ff */
[----:B------:R-:W-:Y:S02]  /*00d0*/  ISETP.GE.AND P0, PT, R7, 0x38400, PT ;  /* 0x000384000700780c */ /* 0x000fe40003f06270 */
[----:B------:R-:W-:-:S05]  /*00e0*/  LOP3.LUT R0, R0, 0xfffffffc, RZ, 0xc0, !PT ;  /* 0xfffffffc00007812 */ /* 0x000fca00078ec0ff */
[----:B------:R-:W-:Y:S01]  /*00f0*/  IMAD.IADD R9, R7, 0x1, -R0 ;  /* 0x0000000107097824 */ /* 0x000fe200078e0a00 */
[----:B------:R-:W-:-:S03]  /*0100*/  CS2R R6, SRZ ;  /* 0x0000000000067805 */ /* 0x000fc6000001ff00 */
[----:B----4-:R-:W-:Y:S01]  /*0110*/  IMAD.WIDE R4, R9, 0x4, R4 ;  /* 0x0000000409047825 */ /* 0x010fe200078e0204 */
[----:B------:R-:W-:Y:S02]  /*0120*/  CS2R R8, SRZ ;  /* 0x0000000000087805 */ /* 0x000fe4000001ff00 */
[----:B------:R-:W2:Y:S04]  /*0130*/  @!P0 LDG.E.64 R6, desc[UR4][R2.64] ;  /* 0x0000000402068981 */ /* 0x000ea8000c1e1b00 */
[----:B------:R-:W2:Y:S02]  /*0140*/  @!P0 LDG.E.EL.64 R8, desc[UR4][R4.64] ;  /* 0x0000000404088981 */ /* 0x000ea4000c2e1b00 */
[----:B--2---:R-:W-:Y:S01]  /*0150*/  FADD R6, R8, R6 ;  /* 0x0000000608067221 */ /* 0x004fe20000000000 */
[----:B------:R-:W-:Y:S01]  /*0160*/  FADD R7, R9, R7 ;  /* 0x0000000709077221 */ /* 0x000fe20000000000 */
[----:B------:R-:W-:Y:S06]  /*0170*/  @P0 EXIT ;  /* 0x000000000000094d */ /* 0x000fec0003800000 */
[----:B------:R-:W-:Y:S01]  /*0180*/  STG.E.64 desc[UR4][R2.64], R6 ;  /* 0x0000000602007986 */ /* 0x000fe2000c101b04 */
[----:B------:R-:W-:Y:S05]  /*0190*/  EXIT ;  /* 0x000000000000794d */ /* 0x000fea0003800000 */
.L_x_0:
[----:B------:R-:W-:-:S00]  /*01a0*/  BRA `(.L_x_0) ;  /* 0xfffffffc00fc7947 */ /* 0x000fc0000383ffff */
[----:B------:R-:W-:-:S00]  /*01b0*/  NOP ;  /* 0x0000000000007918 */ /* 0x000fc00000000000 */
        /* <DEDUP_REMOVED lines=12> */
.L_x_1:


//--------------------- .nv.constant0.triton_poi_fused_convolution_26 --------------------------
	.section	.nv.constant0.triton_poi_fused_convolution_26,"a",@progbits
	.sectionflags	@""
	.align	4
.nv.constant0.triton_poi_fused_convolution_26:
	.zero		548
